//
// Generated by NVIDIA NVVM Compiler
//
// Compiler Build ID: CL-36424714
// Cuda compilation tools, release 13.0, V13.0.88
// Based on NVVM 20.0.0
//

.version 9.0
.target sm_100
.address_size 64

	// .globl	division_f32

.visible .entry division_f32(
	.param .u64 .ptr .align 1 division_f32_param_0,
	.param .u64 .ptr .align 1 division_f32_param_1,
	.param .u64 .ptr .align 1 division_f32_param_2,
	.param .u64 division_f32_param_3
)
{
	.reg .pred 	%p<2>;
	.reg .b32 	%r<5>;
	.reg .b32 	%f<4>;
	.reg .b64 	%rd<13>;

	ld.param.u64 	%rd2, [division_f32_param_0];
	ld.param.u64 	%rd3, [division_f32_param_1];
	ld.param.u64 	%rd4, [division_f32_param_2];
	ld.param.u64 	%rd5, [division_f32_param_3];
	mov.u32 	%r1, %ctaid.x;
	mov.u32 	%r2, %ntid.x;
	mov.u32 	%r3, %tid.x;
	mad.lo.s32 	%r4, %r1, %r2, %r3;
	cvt.s64.s32 	%rd1, %r4;
	setp.le.u64 	%p1, %rd5, %rd1;
	@%p1 bra 	$L__BB0_2;
	cvta.to.global.u64 	%rd6, %rd3;
	cvta.to.global.u64 	%rd7, %rd4;
	cvta.to.global.u64 	%rd8, %rd2;
	shl.b64 	%rd9, %rd1, 2;
	add.s64 	%rd10, %rd6, %rd9;
	ld.global.f32 	%f1, [%rd10];
	add.s64 	%rd11, %rd7, %rd9;
	ld.global.f32 	%f2, [%rd11];
	div.rn.f32 	%f3, %f1, %f2;
	add.s64 	%rd12, %rd8, %rd9;
	st.global.f32 	[%rd12], %f3;
$L__BB0_2:
	ret;

}


// ===== COMPILED SASS (sm_100) =====

	.target	sm_100

	.elftype	@"ET_EXEC"


//--------------------- .note.nv.tkinfo           --------------------------
	.section	.note.nv.tkinfo,"",@"SHT_NOTE"
	.sectionflags	@"SHF_NOTE_NV_TKINFO"
	.tkinfo
        /*0018*/ 	.word	0x00000002
        /*0030*/ 	.string	""
        /*0030*/ 	.string	"ptxas"
        /*0030*/ 	.string	"Cuda compilation tools, release 13.0, V13.0.88"
        /*0030*/ 	.string	"Build cuda_13.0.r13.0/compiler.36424714_0"
        /*0030*/ 	.string	"-arch sm_100 -m 64 "



//--------------------- .note.nv.cuinfo           --------------------------
	.section	.note.nv.cuinfo,"",@"SHT_NOTE"
	.sectionflags	@"SHF_NOTE_NV_CUINFO"
        /*0018*/ 	.short	0x0002
        /*001a*/ 	.short	0x0064
        /*001c*/ 	.short	0x0082
	.zero		2


//--------------------- .nv.info                  --------------------------
	.section	.nv.info,"",@"SHT_CUDA_INFO"
	.align	4


	//----- nvinfo : EIATTR_REGCOUNT
	.align		4
        /*0000*/ 	.byte	0x04, 0x2f
        /*0002*/ 	.short	(.L_1 - .L_0)
	.align		4
.L_0:
        /*0004*/ 	.word	index@(division_f32)
        /*0008*/ 	.word	0x00000010


	//----- nvinfo : EIATTR_FRAME_SIZE
	.align		4
.L_1:
        /*000c*/ 	.byte	0x04, 0x11
        /*000e*/ 	.short	(.L_3 - .L_2)
	.align		4
.L_2:
        /*0010*/ 	.word	index@($__internal_0_$__cuda_sm3x_div_rn_noftz_f32_slowpath)
        /*0014*/ 	.word	0x00000000


	//----- nvinfo : EIATTR_FRAME_SIZE
	.align		4
.L_3:
        /*0018*/ 	.byte	0x04, 0x11
        /*001a*/ 	.short	(.L_5 - .L_4)
	.align		4
.L_4:
        /*001c*/ 	.word	index@(division_f32)
        /*0020*/ 	.word	0x00000000


	//----- nvinfo : EIATTR_MIN_STACK_SIZE
	.align		4
.L_5:
        /*0024*/ 	.byte	0x04, 0x12
        /*0026*/ 	.short	(.L_7 - .L_6)
	.align		4
.L_6:
        /*0028*/ 	.word	index@(division_f32)
        /*002c*/ 	.word	0x00000000
.L_7:


//--------------------- .nv.compat                --------------------------
	.section	.nv.compat,"",@"SHT_CUDA_COMPAT_INFO"
	.align	4
        /*0000*/ 	.byte	0x02, 0x09, 0x00, 0x00, 0x02, 0x02, 0x01, 0x00, 0x02, 0x05, 0x05, 0x00, 0x03, 0x07, 0x01, 0x01
        /*0010*/ 	.byte	0x02, 0x03, 0x00, 0x00, 0x02, 0x06, 0x01, 0x00, 0x04, 0x0b, 0x08, 0x00, 0x01, 0x00, 0x00, 0x00
        /*0020*/ 	.byte	0x00, 0x00, 0x00, 0x00


//--------------------- .nv.info.division_f32     --------------------------
	.section	.nv.info.division_f32,"",@"SHT_CUDA_INFO"
	.sectionflags	@""
	.align	4


	//----- nvinfo : EIATTR_CUDA_API_VERSION
	.align		4
        /*0000*/ 	.byte	0x04, 0x37
        /*0002*/ 	.short	(.L_9 - .L_8)
.L_8:
        /*0004*/ 	.word	0x00000082


	//----- nvinfo : EIATTR_KPARAM_INFO
	.align		4
.L_9:
        /*0008*/ 	.byte	0x04, 0x17
        /*000a*/ 	.short	(.L_11 - .L_10)
.L_10:
        /*000c*/ 	.word	0x00000000
        /*0010*/ 	.short	0x0003
        /*0012*/ 	.short	0x0018
        /*0014*/ 	.byte	0x00, 0xf0, 0x21, 0x00


	//----- nvinfo : EIATTR_KPARAM_INFO
	.align		4
.L_11:
        /*0018*/ 	.byte	0x04, 0x17
        /*001a*/ 	.short	(.L_13 - .L_12)
.L_12:
        /*001c*/ 	.word	0x00000000
        /*0020*/ 	.short	0x0002
        /*0022*/ 	.short	0x0010
        /*0024*/ 	.byte	0x00, 0xf5, 0x21, 0x00


	//----- nvinfo : EIATTR_KPARAM_INFO
	.align		4
.L_13:
        /*0028*/ 	.byte	0x04, 0x17
        /*002a*/ 	.short	(.L_15 - .L_14)
.L_14:
        /*002c*/ 	.word	0x00000000
        /*0030*/ 	.short	0x0001
        /*0032*/ 	.short	0x0008
        /*0034*/ 	.byte	0x00, 0xf5, 0x21, 0x00


	//----- nvinfo : EIATTR_KPARAM_INFO
	.align		4
.L_15:
        /*0038*/ 	.byte	0x04, 0x17
        /*003a*/ 	.short	(.L_17 - .L_16)
.L_16:
        /*003c*/ 	.word	0x00000000
        /*0040*/ 	.short	0x0000
        /*0042*/ 	.short	0x0000
        /*0044*/ 	.byte	0x00, 0xf5, 0x21, 0x00


	//----- nvinfo : EIATTR_SPARSE_MMA_MASK
	.align		4
.L_17:
        /*0048*/ 	.byte	0x03, 0x50
        /*004a*/ 	.short	0x0000


	//----- nvinfo : EIATTR_MAXREG_COUNT
	.align		4
        /*004c*/ 	.byte	0x03, 0x1b
        /*004e*/ 	.short	0x00ff


	//----- nvinfo : EIATTR_MERCURY_ISA_VERSION
	.align		4
        /*0050*/ 	.byte	0x03, 0x5f
        /*0052*/ 	.short	0x0101


	//----- nvinfo : EIATTR_VRC_CTA_INIT_COUNT
	.align		4
        /*0054*/ 	.byte	0x02, 0x4a
	.zero		1
	.zero		1


	//----- nvinfo : EIATTR_EXIT_INSTR_OFFSETS
	.align		4
        /*0058*/ 	.byte	0x04, 0x1c
        /*005a*/ 	.short	(.L_19 - .L_18)


	//   ....[0]....
.L_18:
        /*005c*/ 	.word	0x00000090


	//   ....[1]....
        /*0060*/ 	.word	0x00000260


	//----- nvinfo : EIATTR_CRS_STACK_SIZE
	.align		4
.L_19:
        /*0064*/ 	.byte	0x04, 0x1e
        /*0066*/ 	.short	(.L_21 - .L_20)
.L_20:
        /*0068*/ 	.word	0x00000000


	//----- nvinfo : EIATTR_CBANK_PARAM_SIZE
	.align		4
.L_21:
        /*006c*/ 	.byte	0x03, 0x19
        /*006e*/ 	.short	0x0020


	//----- nvinfo : EIATTR_PARAM_CBANK
	.align		4
        /*0070*/ 	.byte	0x04, 0x0a
        /*0072*/ 	.short	(.L_23 - .L_22)
	.align		4
.L_22:
        /*0074*/ 	.word	index@(.nv.constant0.division_f32)
        /*0078*/ 	.short	0x0380
        /*007a*/ 	.short	0x0020


	//----- nvinfo : EIATTR_SW_WAR
	.align		4
.L_23:
        /*007c*/ 	.byte	0x04, 0x36
        /*007e*/ 	.short	(.L_25 - .L_24)
.L_24:
        /*0080*/ 	.word	0x00000008
.L_25:


//--------------------- .nv.callgraph             --------------------------
	.section	.nv.callgraph,"",@"SHT_CUDA_CALLGRAPH"
	.align	4
	.sectionentsize	8
	.align		4
        /*0000*/ 	.word	0x00000000
	.align		4
        /*0004*/ 	.word	0xffffffff
	.align		4
        /*0008*/ 	.word	0x00000000
	.align		4
        /*000c*/ 	.word	0xfffffffe
	.align		4
        /*0010*/ 	.word	0x00000000
	.align		4
        /*0014*/ 	.word	0xfffffffd
	.align		4
        /*0018*/ 	.word	0x00000000
	.align		4
        /*001c*/ 	.word	0xfffffffc


//--------------------- .text.division_f32        --------------------------
	.section	.text.division_f32,"ax",@progbits
	.align	128
        .global         division_f32
        .type           division_f32,@function
        .size           division_f32,(.L_x_14 - division_f32)
        .other          division_f32,@"STO_CUDA_ENTRY STV_DEFAULT"
division_f32:
.text.division_f32:
[----:B------:R-:W-:Y:S01]  /*0000*/  LDC R1, c[0x0][0x37c] ;  /* 0x0000df00ff017b82 */ /* 0x000fe20000000800 */
[----:B------:R-:W0:Y:S07]  /*0010*/  S2R R3, SR_TID.X ;  /* 0x0000000000037919 */ /* 0x000e2e0000002100 */
[----:B------:R-:W0:Y:S01]  /*0020*/  S2UR UR4, SR_CTAID.X ;  /* 0x00000000000479c3 */ /* 0x000e220000002500 */
[----:B------:R-:W1:Y:S07]  /*0030*/  LDCU.64 UR6, c[0x0][0x398] ;  /* 0x00007300ff0677ac */ /* 0x000e6e0008000a00 */
[----:B------:R-:W0:Y:S02]  /*0040*/  LDC R2, c[0x0][0x360] ;  /* 0x0000d800ff027b82 */ /* 0x000e240000000800 */
[----:B0-----:R-:W-:-:S05]  /*0050*/  IMAD R2, R2, UR4, R3 ;  /* 0x0000000402027c24 */ /* 0x001fca000f8e0203 */
[----:B-1----:R-:W-:Y:S02]  /*0060*/  ISETP.GE.U32.AND P0, PT, R2, UR6, PT ;  /* 0x0000000602007c0c */ /* 0x002fe4000bf06070 */
[----:B------:R-:W-:-:S04]  /*0070*/  SHF.R.S32.HI R3, RZ, 0x1f, R2 ;  /* 0x0000001fff037819 */ /* 0x000fc80000011402 */
[----:B------:R-:W-:-:S13]  /*0080*/  ISETP.GE.U32.AND.EX P0, PT, R3, UR7, PT, P0 ;  /* 0x0000000703007c0c */ /* 0x000fda000bf06100 */
[----:B------:R-:W-:Y:S05]  /*0090*/  @P0 EXIT ;  /* 0x000000000000094d */ /* 0x000fea0003800000 */
[----:B------:R-:W0:Y:S01]  /*00a0*/  LDCU.64 UR6, c[0x0][0x390] ;  /* 0x00007200ff0677ac */ /* 0x000e220008000a00 */
[C---:B------:R-:W-:Y:S01]  /*00b0*/  IMAD.SHL.U32 R4, R2.reuse, 0x4, RZ ;  /* 0x0000000402047824 */ /* 0x040fe200078e00ff */
[----:B------:R-:W-:Y:S01]  /*00c0*/  SHF.L.U64.HI R2, R2, 0x2, R3 ;  /* 0x0000000202027819 */ /* 0x000fe20000010203 */
[----:B------:R-:W1:Y:S03]  /*00d0*/  LDCU.64 UR4, c[0x0][0x358] ;  /* 0x00006b00ff0477ac */ /* 0x000e660008000a00 */
[----:B0-----:R-:W-:-:S04]  /*00e0*/  IADD3 R8, P0, PT, R4, UR6, RZ ;  /* 0x0000000604087c10 */ /* 0x001fc8000ff1e0ff */
[----:B------:R-:W-:Y:S01]  /*00f0*/  IADD3.X R9, PT, PT, R2, UR7, RZ, P0, !PT ;  /* 0x0000000702097c10 */ /* 0x000fe200087fe4ff */
[----:B------:R-:W0:Y:S04]  /*0100*/  LDCU.64 UR6, c[0x0][0x388] ;  /* 0x00007100ff0677ac */ /* 0x000e280008000a00 */
[----:B-1----:R-:W2:Y:S01]  /*0110*/  LDG.E R3, desc[UR4][R8.64] ;  /* 0x0000000408037981 */ /* 0x002ea2000c1e1900 */
[----:B0-----:R-:W-:-:S04]  /*0120*/  IADD3 R6, P0, PT, R4, UR6, RZ ;  /* 0x0000000604067c10 */ /* 0x001fc8000ff1e0ff */
[----:B------:R-:W-:-:S05]  /*0130*/  IADD3.X R7, PT, PT, R2, UR7, RZ, P0, !PT ;  /* 0x0000000702077c10 */ /* 0x000fca00087fe4ff */
[----:B------:R-:W3:Y:S01]  /*0140*/  LDG.E R0, desc[UR4][R6.64] ;  /* 0x0000000406007981 */ /* 0x000ee2000c1e1900 */
[----:B------:R-:W-:Y:S01]  /*0150*/  BSSY.RECONVERGENT B0, `(.L_x_0) ;  /* 0x000000c000007945 */ /* 0x000fe20003800200 */
[----:B--2---:R-:W0:Y:S02]  /*0160*/  MUFU.RCP R10, R3 ;  /* 0x00000003000a7308 */ /* 0x004e240000001000 */
[----:B0-----:R-:W-:-:S04]  /*0170*/  FFMA R5, -R3, R10, 1 ;  /* 0x3f80000003057423 */ /* 0x001fc8000000010a */
[----:B------:R-:W-:Y:S02]  /*0180*/  FFMA R5, R10, R5, R10 ;  /* 0x000000050a057223 */ /* 0x000fe4000000000a */
[----:B---3--:R-:W0:Y:S02]  /*0190*/  FCHK P0, R0, R3 ;  /* 0x0000000300007302 */ /* 0x008e240000000000 */
[----:B------:R-:W-:-:S04]  /*01a0*/  FFMA R10, R0, R5, RZ ;  /* 0x00000005000a7223 */ /* 0x000fc800000000ff */
[----:B------:R-:W-:-:S04]  /*01b0*/  FFMA R11, -R3, R10, R0 ;  /* 0x0000000a030b7223 */ /* 0x000fc80000000100 */
[----:B------:R-:W-:Y:S01]  /*01c0*/  FFMA R11, R5, R11, R10 ;  /* 0x0000000b050b7223 */ /* 0x000fe2000000000a */
[----:B0-----:R-:W-:Y:S06]  /*01d0*/  @!P0 BRA `(.L_x_1) ;  /* 0x00000000000c8947 */ /* 0x001fec0003800000 */
[----:B------:R-:W-:-:S07]  /*01e0*/  MOV R6, 0x200 ;  /* 0x0000020000067802 */ /* 0x000fce0000000f00 */
[----:B------:R-:W-:Y:S05]  /*01f0*/  CALL.REL.NOINC `($__internal_0_$__cuda_sm3x_div_rn_noftz_f32_slowpath) ;  /* 0x00000000001c7944 */ /* 0x000fea0003c00000 */
[----:B------:R-:W-:-:S07]  /*0200*/  IMAD.MOV.U32 R11, RZ, RZ, R0 ;  /* 0x000000ffff0b7224 */ /* 0x000fce00078e0000 */
.L_x_1:
[----:B------:R-:W-:Y:S05]  /*0210*/  BSYNC.RECONVERGENT B0 ;  /* 0x0000000000007941 */ /* 0x000fea0003800200 */
.L_x_0:
[----:B------:R-:W0:Y:S02]  /*0220*/  LDCU.64 UR6, c[0x0][0x380] ;  /* 0x00007000ff0677ac */ /* 0x000e240008000a00 */
[----:B0-----:R-:W-:-:S04]  /*0230*/  IADD3 R4, P0, PT, R4, UR6, RZ ;  /* 0x0000000604047c10 */ /* 0x001fc8000ff1e0ff */
[----:B------:R-:W-:-:S05]  /*0240*/  IADD3.X R5, PT, PT, R2, UR7, RZ, P0, !PT ;  /* 0x0000000702057c10 */ /* 0x000fca00087fe4ff */
[----:B------:R-:W-:Y:S01]  /*0250*/  STG.E desc[UR4][R4.64], R11 ;  /* 0x0000000b04007986 */ /* 0x000fe2000c101904 */
[----:B------:R-:W-:Y:S05]  /*0260*/  EXIT ;  /* 0x000000000000794d */ /* 0x000fea0003800000 */
        .weak           $__internal_0_$__cuda_sm3x_div_rn_noftz_f32_slowpath
        .type           $__internal_0_$__cuda_sm3x_div_rn_noftz_f32_slowpath,@function
        .size           $__internal_0_$__cuda_sm3x_div_rn_noftz_f32_slowpath,(.L_x_14 - $__internal_0_$__cuda_sm3x_div_rn_noftz_f32_slowpath)
$__internal_0_$__cuda_sm3x_div_rn_noftz_f32_slowpath:
[--C-:B------:R-:W-:Y:S01]  /*0270*/  SHF.R.U32.HI R7, RZ, 0x17, R3.reuse ;  /* 0x00000017ff077819 */ /* 0x100fe20000011603 */
[----:B------:R-:W-:Y:S01]  /*0280*/  BSSY.RECONVERGENT B1, `(.L_x_2) ;  /* 0x0000064000017945 */ /* 0x000fe20003800200 */
[--C-:B------:R-:W-:Y:S01]  /*0290*/  SHF.R.U32.HI R5, RZ, 0x17, R0.reuse ;  /* 0x00000017ff057819 */ /* 0x100fe20000011600 */
[----:B------:R-:W-:Y:S01]  /*02a0*/  IMAD.MOV.U32 R8, RZ, RZ, R0 ;  /* 0x000000ffff087224 */ /* 0x000fe200078e0000 */
[----:B------:R-:W-:Y:S01]  /*02b0*/  LOP3.LUT R7, R7, 0xff, RZ, 0xc0, !PT ;  /* 0x000000ff07077812 */ /* 0x000fe200078ec0ff */
[----:B------:R-:W-:Y:S01]  /*02c0*/  IMAD.MOV.U32 R9, RZ, RZ, R3 ;  /* 0x000000ffff097224 */ /* 0x000fe200078e0003 */
[----:B------:R-:W-:-:S03]  /*02d0*/  LOP3.LUT R5, R5, 0xff, RZ, 0xc0, !PT ;  /* 0x000000ff05057812 */ /* 0x000fc600078ec0ff */
[----:B------:R-:W-:Y:S02]  /*02e0*/  VIADD R12, R7, 0xffffffff ;  /* 0xffffffff070c7836 */ /* 0x000fe40000000000 */
[----:B------:R-:W-:-:S03]  /*02f0*/  VIADD R11, R5, 0xffffffff ;  /* 0xffffffff050b7836 */ /* 0x000fc60000000000 */
[----:B------:R-:W-:-:S04]  /*0300*/  ISETP.GT.U32.AND P0, PT, R12, 0xfd, PT ;  /* 0x000000fd0c00780c */ /* 0x000fc80003f04070 */
[----:B------:R-:W-:-:S13]  /*0310*/  ISETP.GT.U32.OR P0, PT, R11, 0xfd, P0 ;  /* 0x000000fd0b00780c */ /* 0x000fda0000704470 */
[----:B------:R-:W-:Y:S01]  /*0320*/  @!P0 IMAD.MOV.U32 R10, RZ, RZ, RZ ;  /* 0x000000ffff0a8224 */ /* 0x000fe200078e00ff */
[----:B------:R-:W-:Y:S06]  /*0330*/  @!P0 BRA `(.L_x_3) ;  /* 0x00000000005c8947 */ /* 0x000fec0003800000 */
[----:B------:R-:W-:Y:S02]  /*0340*/  FSETP.GTU.FTZ.AND P0, PT, |R0|, +INF , PT ;  /* 0x7f8000000000780b */ /* 0x000fe40003f1c200 */
[----:B------:R-:W-:-:S04]  /*0350*/  FSETP.GTU.FTZ.AND P1, PT, |R3|, +INF , PT ;  /* 0x7f8000000300780b */ /* 0x000fc80003f3c200 */
[----:B------:R-:W-:-:S13]  /*0360*/  PLOP3.LUT P0, PT, P0, P1, PT, 0xf8, 0x8f ;  /* 0x00000000008f781c */ /* 0x000fda0000703f70 */
[----:B------:R-:W-:Y:S05]  /*0370*/  @P0 BRA `(.L_x_4) ;  /* 0x00000004004c0947 */ /* 0x000fea0003800000 */
[----:B------:R-:W-:-:S13]  /*0380*/  LOP3.LUT P0, RZ, R9, 0x7fffffff, R8, 0xc8, !PT ;  /* 0x7fffffff09ff7812 */ /* 0x000fda000780c808 */
[----:B------:R-:W-:Y:S05]  /*0390*/  @!P0 BRA `(.L_x_5) ;  /* 0x00000004003c8947 */ /* 0x000fea0003800000 */
[C---:B------:R-:W-:Y:S02]  /*03a0*/  FSETP.NEU.FTZ.AND P2, PT, |R0|.reuse, +INF , PT ;  /* 0x7f8000000000780b */ /* 0x040fe40003f5d200 */
[----:B------:R-:W-:Y:S02]  /*03b0*/  FSETP.NEU.FTZ.AND P1, PT, |R3|, +INF , PT ;  /* 0x7f8000000300780b */ /* 0x000fe40003f3d200 */
[----:B------:R-:W-:-:S11]  /*03c0*/  FSETP.NEU.FTZ.AND P0, PT, |R0|, +INF , PT ;  /* 0x7f8000000000780b */ /* 0x000fd60003f1d200 */
[----:B------:R-:W-:Y:S05]  /*03d0*/  @!P1 BRA !P2, `(.L_x_5) ;  /* 0x00000004002c9947 */ /* 0x000fea0005000000 */
[----:B------:R-:W-:-:S04]  /*03e0*/  LOP3.LUT P2, RZ, R8, 0x7fffffff, RZ, 0xc0, !PT ;  /* 0x7fffffff08ff7812 */ /* 0x000fc8000784c0ff */
[----:B------:R-:W-:-:S13]  /*03f0*/  PLOP3.LUT P1, PT, P1, P2, PT, 0x2f, 0xf2 ;  /* 0x0000000000f2781c */ /* 0x000fda0000f24577 */
[----:B------:R-:W-:Y:S05]  /*0400*/  @P1 BRA `(.L_x_6) ;  /* 0x0000000400181947 */ /* 0x000fea0003800000 */
[----:B------:R-:W-:-:S04]  /*0410*/  LOP3.LUT P1, RZ, R9, 0x7fffffff, RZ, 0xc0, !PT ;  /* 0x7fffffff09ff7812 */ /* 0x000fc8000782c0ff */
[----:B------:R-:W-:-:S13]  /*0420*/  PLOP3.LUT P0, PT, P0, P1, PT, 0x2f, 0xf2 ;  /* 0x0000000000f2781c */ /* 0x000fda0000702577 */
[----:B------:R-:W-:Y:S05]  /*0430*/  @P0 BRA `(.L_x_7) ;  /* 0x0000000400000947 */ /* 0x000fea0003800000 */
[----:B------:R-:W-:Y:S02]  /*0440*/  ISETP.GE.AND P0, PT, R11, RZ, PT ;  /* 0x000000ff0b00720c */ /* 0x000fe40003f06270 */
[----:B------:R-:W-:-:S11]  /*0450*/  ISETP.GE.AND P1, PT, R12, RZ, PT ;  /* 0x000000ff0c00720c */ /* 0x000fd60003f26270 */
[----:B------:R-:W-:Y:S02]  /*0460*/  @P0 IMAD.MOV.U32 R10, RZ, RZ, RZ ;  /* 0x000000ffff0a0224 */ /* 0x000fe400078e00ff */
[----:B------:R-:W-:Y:S01]  /*0470*/  @!P0 FFMA R8, R0, 1.84467440737095516160e+19, RZ ;  /* 0x5f80000000088823 */ /* 0x000fe200000000ff */
[----:B------:R-:W-:Y:S02]  /*0480*/  @!P0 IMAD.MOV.U32 R10, RZ, RZ, -0x40 ;  /* 0xffffffc0ff0a8424 */ /* 0x000fe400078e00ff */
[----:B------:R-:W-:Y:S02]  /*0490*/  @!P1 FFMA R9, R3, 1.84467440737095516160e+19, RZ ;  /* 0x5f80000003099823 */ /* 0x000fe400000000ff */
[----:B------:R-:W-:-:S07]  /*04a0*/  @!P1 VIADD R10, R10, 0x40 ;  /* 0x000000400a0a9836 */ /* 0x000fce0000000000 */
.L_x_3:
[----:B------:R-:W-:Y:S01]  /*04b0*/  LEA R0, R7, 0xc0800000, 0x17 ;  /* 0xc080000007007811 */ /* 0x000fe200078eb8ff */
[----:B------:R-:W-:Y:S01]  /*04c0*/  VIADD R5, R5, 0xffffff81 ;  /* 0xffffff8105057836 */ /* 0x000fe20000000000 */
[----:B------:R-:W-:Y:S03]  /*04d0*/  BSSY.RECONVERGENT B2, `(.L_x_8) ;  /* 0x0000035000027945 */ /* 0x000fe60003800200 */
[----:B------:R-:W-:Y:S02]  /*04e0*/  IMAD.IADD R9, R9, 0x1, -R0 ;  /* 0x0000000109097824 */ /* 0x000fe400078e0a00 */
[C---:B------:R-:W-:Y:S01]  /*04f0*/  IMAD R0, R5.reuse, -0x800000, R8 ;  /* 0xff80000005007824 */ /* 0x040fe200078e0208 */
[----:B------:R-:W-:Y:S01]  /*0500*/  IADD3 R5, PT, PT, R5, 0x7f, -R7 ;  /* 0x0000007f05057810 */ /* 0x000fe20007ffe807 */
[----:B------:R-:W0:Y:S01]  /*0510*/  MUFU.RCP R3, R9 ;  /* 0x0000000900037308 */ /* 0x000e220000001000 */
[----:B------:R-:W-:-:S03]  /*0520*/  FADD.FTZ R11, -R9, -RZ ;  /* 0x800000ff090b7221 */ /* 0x000fc60000010100 */
[----:B------:R-:W-:Y:S02]  /*0530*/  IMAD.IADD R5, R5, 0x1, R10 ;  /* 0x0000000105057824 */ /* 0x000fe400078e020a */
[----:B0-----:R-:W-:-:S04]  /*0540*/  FFMA R12, R3, R11, 1 ;  /* 0x3f800000030c7423 */ /* 0x001fc8000000000b */
[----:B------:R-:W-:-:S04]  /*0550*/  FFMA R12, R3, R12, R3 ;  /* 0x0000000c030c7223 */ /* 0x000fc80000000003 */
[----:B------:R-:W-:-:S04]  /*0560*/  FFMA R3, R0, R12, RZ ;  /* 0x0000000c00037223 */ /* 0x000fc800000000ff */
[----:B------:R-:W-:-:S04]  /*0570*/  FFMA R8, R11, R3, R0 ;  /* 0x000000030b087223 */ /* 0x000fc80000000000 */
[----:B------:R-:W-:-:S04]  /*0580*/  FFMA R13, R12, R8, R3 ;  /* 0x000000080c0d7223 */ /* 0x000fc80000000003 */
[----:B------:R-:W-:-:S04]  /*0590*/  FFMA R8, R11, R13, R0 ;  /* 0x0000000d0b087223 */ /* 0x000fc80000000000 */
[----:B------:R-:W-:-:S05]  /*05a0*/  FFMA R0, R12, R8, R13 ;  /* 0x000000080c007223 */ /* 0x000fca000000000d */
[----:B------:R-:W-:-:S04]  /*05b0*/  SHF.R.U32.HI R3, RZ, 0x17, R0 ;  /* 0x00000017ff037819 */ /* 0x000fc80000011600 */
[----:B------:R-:W-:-:S05]  /*05c0*/  LOP3.LUT R3, R3, 0xff, RZ, 0xc0, !PT ;  /* 0x000000ff03037812 */ /* 0x000fca00078ec0ff */
[----:B------:R-:W-:-:S04]  /*05d0*/  IMAD.IADD R7, R3, 0x1, R5 ;  /* 0x0000000103077824 */ /* 0x000fc800078e0205 */
[----:B------:R-:W-:-:S05]  /*05e0*/  VIADD R3, R7, 0xffffffff ;  /* 0xffffffff07037836 */ /* 0x000fca0000000000 */
[----:B------:R-:W-:-:S13]  /*05f0*/  ISETP.GE.U32.AND P0, PT, R3, 0xfe, PT ;  /* 0x000000fe0300780c */ /* 0x000fda0003f06070 */
[----:B------:R-:W-:Y:S05]  /*0600*/  @!P0 BRA `(.L_x_9) ;  /* 0x0000000000808947 */ /* 0x000fea0003800000 */
[----:B------:R-:W-:-:S13]  /*0610*/  ISETP.GT.AND P0, PT, R7, 0xfe, PT ;  /* 0x000000fe0700780c */ /* 0x000fda0003f04270 */
[----:B------:R-:W-:Y:S05]  /*0620*/  @P0 BRA `(.L_x_10) ;  /* 0x00000000006c0947 */ /* 0x000fea0003800000 */
[----:B------:R-:W-:-:S13]  /*0630*/  ISETP.GE.AND P0, PT, R7, 0x1, PT ;  /* 0x000000010700780c */ /* 0x000fda0003f06270 */
[----:B------:R-:W-:Y:S05]  /*0640*/  @P0 BRA `(.L_x_11) ;  /* 0x0000000000740947 */ /* 0x000fea0003800000 */
[----:B------:R-:W-:Y:S02]  /*0650*/  ISETP.GE.AND P0, PT, R7, -0x18, PT ;  /* 0xffffffe80700780c */ /* 0x000fe40003f06270 */
[----:B------:R-:W-:-:S11]  /*0660*/  LOP3.LUT R0, R0, 0x80000000, RZ, 0xc0, !PT ;  /* 0x8000000000007812 */ /* 0x000fd600078ec0ff */
[----:B------:R-:W-:Y:S05]  /*0670*/  @!P0 BRA `(.L_x_11) ;  /* 0x0000000000688947 */ /* 0x000fea0003800000 */
[CC--:B------:R-:W-:Y:S01]  /*0680*/  FFMA.RZ R3, R12.reuse, R8.reuse, R13 ;  /* 0x000000080c037223 */ /* 0x0c0fe2000000c00d */
[C---:B------:R-:W-:Y:S01]  /*0690*/  VIADD R10, R7.reuse, 0x20 ;  /* 0x00000020070a7836 */ /* 0x040fe20000000000 */
[C---:B------:R-:W-:Y:S02]  /*06a0*/  ISETP.NE.AND P2, PT, R7.reuse, RZ, PT ;  /* 0x000000ff0700720c */ /* 0x040fe40003f45270 */
[----:B------:R-:W-:Y:S01]  /*06b0*/  ISETP.NE.AND P1, PT, R7, RZ, PT ;  /* 0x000000ff0700720c */ /* 0x000fe20003f25270 */
[----:B------:R-:W-:Y:S01]  /*06c0*/  IMAD.MOV R7, RZ, RZ, -R7 ;  /* 0x000000ffff077224 */ /* 0x000fe200078e0a07 */
[----:B------:R-:W-:Y:S01]  /*06d0*/  LOP3.LUT R5, R3, 0x7fffff, RZ, 0xc0, !PT ;  /* 0x007fffff03057812 */ /* 0x000fe200078ec0ff */
[CCC-:B------:R-:W-:Y:S01]  /*06e0*/  FFMA.RP R3, R12.reuse, R8.reuse, R13.reuse ;  /* 0x000000080c037223 */ /* 0x1c0fe2000000800d */
[----:B------:R-:W-:Y:S02]  /*06f0*/  FFMA.RM R8, R12, R8, R13 ;  /* 0x000000080c087223 */ /* 0x000fe4000000400d */
[----:B------:R-:W-:-:S03]  /*0700*/  LOP3.LUT R5, R5, 0x800000, RZ, 0xfc, !PT ;  /* 0x0080000005057812 */ /* 0x000fc600078efcff */
[----:B------:R-:W-:Y:S02]  /*0710*/  FSETP.NEU.FTZ.AND P0, PT, R3, R8, PT ;  /* 0x000000080300720b */ /* 0x000fe40003f1d000 */
[----:B------:R-:W-:Y:S02]  /*0720*/  SHF.L.U32 R10, R5, R10, RZ ;  /* 0x0000000a050a7219 */ /* 0x000fe400000006ff */
[----:B------:R-:W-:Y:S02]  /*0730*/  SEL R8, R7, RZ, P2 ;  /* 0x000000ff07087207 */ /* 0x000fe40001000000 */
[----:B------:R-:W-:Y:S02]  /*0740*/  ISETP.NE.AND P1, PT, R10, RZ, P1 ;  /* 0x000000ff0a00720c */ /* 0x000fe40000f25270 */
[----:B------:R-:W-:Y:S02]  /*0750*/  SHF.R.U32.HI R8, RZ, R8, R5 ;  /* 0x00000008ff087219 */ /* 0x000fe40000011605 */
[----:B------:R-:W-:-:S02]  /*0760*/  PLOP3.LUT P0, PT, P0, P1, PT, 0xf8, 0x8f ;  /* 0x00000000008f781c */ /* 0x000fc40000703f70 */
[----:B------:R-:W-:Y:S02]  /*0770*/  SHF.R.U32.HI R10, RZ, 0x1, R8 ;  /* 0x00000001ff0a7819 */ /* 0x000fe40000011608 */
[----:B------:R-:W-:-:S04]  /*0780*/  SEL R3, RZ, 0x1, !P0 ;  /* 0x00000001ff037807 */ /* 0x000fc80004000000 */
[----:B------:R-:W-:-:S04]  /*0790*/  LOP3.LUT R3, R3, 0x1, R10, 0xf8, !PT ;  /* 0x0000000103037812 */ /* 0x000fc800078ef80a */
[----:B------:R-:W-:-:S05]  /*07a0*/  LOP3.LUT R3, R3, R8, RZ, 0xc0, !PT ;  /* 0x0000000803037212 */ /* 0x000fca00078ec0ff */
[----:B------:R-:W-:-:S05]  /*07b0*/  IMAD.IADD R3, R10, 0x1, R3 ;  /* 0x000000010a037824 */ /* 0x000fca00078e0203 */
[----:B------:R-:W-:Y:S01]  /*07c0*/  LOP3.LUT R0, R3, R0, RZ, 0xfc, !PT ;  /* 0x0000000003007212 */ /* 0x000fe200078efcff */
[----:B------:R-:W-:Y:S06]  /*07d0*/  BRA `(.L_x_11) ;  /* 0x0000000000107947 */ /* 0x000fec0003800000 */
.L_x_10:
[----:B------:R-:W-:-:S04]  /*07e0*/  LOP3.LUT R0, R0, 0x80000000, RZ, 0xc0, !PT ;  /* 0x8000000000007812 */ /* 0x000fc800078ec0ff */
[----:B------:R-:W-:Y:S01]  /*07f0*/  LOP3.LUT R0, R0, 0x7f800000, RZ, 0xfc, !PT ;  /* 0x7f80000000007812 */ /* 0x000fe200078efcff */
[----:B------:R-:W-:Y:S06]  /*0800*/  BRA `(.L_x_11) ;  /* 0x0000000000047947 */ /* 0x000fec0003800000 */
.L_x_9:
[----:B------:R-:W-:-:S07]  /*0810*/  IMAD R0, R5, 0x800000, R0 ;  /* 0x0080000005007824 */ /* 0x000fce00078e0200 */
.L_x_11:
[----:B------:R-:W-:Y:S05]  /*0820*/  BSYNC.RECONVERGENT B2 ;  /* 0x0000000000027941 */ /* 0x000fea0003800200 */
.L_x_8:
[----:B------:R-:W-:Y:S05]  /*0830*/  BRA `(.L_x_12) ;  /* 0x0000000000207947 */ /* 0x000fea0003800000 */
.L_x_7:
[----:B------:R-:W-:-:S04]  /*0840*/  LOP3.LUT R0, R9, 0x80000000, R8, 0x48, !PT ;  /* 0x8000000009007812 */ /* 0x000fc800078e4808 */
[----:B------:R-:W-:Y:S01]  /*0850*/  LOP3.LUT R0, R0, 0x7f800000, RZ, 0xfc, !PT ;  /* 0x7f80000000007812 */ /* 0x000fe200078efcff */
[----:B------:R-:W-:Y:S06]  /*0860*/  BRA `(.L_x_12) ;  /* 0x0000000000147947 */ /* 0x000fec0003800000 */
.L_x_6:
[----:B------:R-:W-:Y:S01]  /*0870*/  LOP3.LUT R0, R9, 0x80000000, R8, 0x48, !PT ;  /* 0x8000000009007812 */ /* 0x000fe200078e4808 */
[----:B------:R-:W-:Y:S06]  /*0880*/  BRA `(.L_x_12) ;  /* 0x00000000000c7947 */ /* 0x000fec0003800000 */
.L_x_5:
[----:B------:R-:W0:Y:S01]  /*0890*/  MUFU.RSQ R0, -QNAN ;  /* 0xffc0000000007908 */ /* 0x000e220000001400 */
[----:B------:R-:W-:Y:S05]  /*08a0*/  BRA `(.L_x_12) ;  /* 0x0000000000047947 */ /* 0x000fea0003800000 */
.L_x_4:
[----:B------:R-:W-:-:S07]  /*08b0*/  FADD.FTZ R0, R0, R3 ;  /* 0x0000000300007221 */ /* 0x000fce0000010000 */
.L_x_12:
[----:B------:R-:W-:Y:S05]  /*08c0*/  BSYNC.RECONVERGENT B1 ;  /* 0x0000000000017941 */ /* 0x000fea0003800200 */
.L_x_2:
[----:B------:R-:W-:-:S04]  /*08d0*/  IMAD.MOV.U32 R7, RZ, RZ, 0x0 ;  /* 0x00000000ff077424 */ /* 0x000fc800078e00ff */
[----:B0-----:R-:W-:Y:S05]  /*08e0*/  RET.REL.NODEC R6 `(division_f32) ;  /* 0xfffffff406c47950 */ /* 0x001fea0003c3ffff */
.L_x_13:
[----:B------:R-:W-:-:S00]  /*08f0*/  BRA `(.L_x_13) ;  /* 0xfffffffc00fc7947 */ /* 0x000fc0000383ffff */
[----:B------:R-:W-:-:S00]  /*0900*/  NOP ;  /* 0x0000000000007918 */ /* 0x000fc00000000000 */
[----:B------:R-:W-:-:S00]  /*0910*/  NOP ;  /* 0x0000000000007918 */ /* 0x000fc00000000000 */
[----:B------:R-:W-:-:S00]  /*0920*/  NOP ;  /* 0x0000000000007918 */ /* 0x000fc00000000000 */
[----:B------:R-:W-:-:S00]  /*0930*/  NOP ;  /* 0x0000000000007918 */ /* 0x000fc00000000000 */
[----:B------:R-:W-:-:S00]  /*0940*/  NOP ;  /* 0x0000000000007918 */ /* 0x000fc00000000000 */
[----:B------:R-:W-:-:S00]  /*0950*/  NOP ;  /* 0x0000000000007918 */ /* 0x000fc00000000000 */
[----:B------:R-:W-:-:S00]  /*0960*/  NOP ;  /* 0x0000000000007918 */ /* 0x000fc00000000000 */
[----:B------:R-:W-:-:S00]  /*0970*/  NOP ;  /* 0x0000000000007918 */ /* 0x000fc00000000000 */
.L_x_14:


//--------------------- .nv.shared.reserved.0     --------------------------
	.section	.nv.shared.reserved.0,"aw",@nobits
	.weak		__nv_reservedSMEM_offset_0_alias
	.size		__nv_reservedSMEM_offset_0_alias, 0, 64
	.other		__nv_reservedSMEM_offset_0_alias,@"STO_CUDA_RESERVED_SHARED STV_DEFAULT"
__nv_reservedSMEM_offset_0_alias:
	.zero		0
	.zero		64


//--------------------- .nv.constant0.division_f32 --------------------------
	.section	.nv.constant0.division_f32,"a",@progbits
	.sectionflags	@""
	.align	4
.nv.constant0.division_f32:
	.zero		928


//--------------------- SYMBOLS --------------------------

	.type		.nv.reservedSmem.offset0,@object
	.size		.nv.reservedSmem.offset0,0x4
